//
// Generated by NVIDIA NVVM Compiler
//
// Compiler Build ID: CL-36424714
// Cuda compilation tools, release 13.0, V13.0.88
// Based on NVVM 20.0.0
//

.version 9.0
.target sm_100
.address_size 64

	// .globl	_Z9saxpy_parifPfS_

.visible .entry _Z9saxpy_parifPfS_(
	.param .u32 _Z9saxpy_parifPfS__param_0,
	.param .f32 _Z9saxpy_parifPfS__param_1,
	.param .u64 .ptr .align 1 _Z9saxpy_parifPfS__param_2,
	.param .u64 .ptr .align 1 _Z9saxpy_parifPfS__param_3
)
{
	.reg .pred 	%p<2>;
	.reg .b32 	%r<6>;
	.reg .b32 	%f<5>;
	.reg .b64 	%rd<8>;

	ld.param.u32 	%r2, [_Z9saxpy_parifPfS__param_0];
	ld.param.f32 	%f1, [_Z9saxpy_parifPfS__param_1];
	ld.param.u64 	%rd1, [_Z9saxpy_parifPfS__param_2];
	ld.param.u64 	%rd2, [_Z9saxpy_parifPfS__param_3];
	mov.u32 	%r3, %ctaid.x;
	mov.u32 	%r4, %ntid.x;
	mov.u32 	%r5, %tid.x;
	mad.lo.s32 	%r1, %r3, %r4, %r5;
	setp.ge.s32 	%p1, %r1, %r2;
	@%p1 bra 	$L__BB0_2;
	cvta.to.global.u64 	%rd3, %rd1;
	cvta.to.global.u64 	%rd4, %rd2;
	mul.wide.s32 	%rd5, %r1, 4;
	add.s64 	%rd6, %rd3, %rd5;
	ld.global.f32 	%f2, [%rd6];
	add.s64 	%rd7, %rd4, %rd5;
	ld.global.f32 	%f3, [%rd7];
	fma.rn.f32 	%f4, %f1, %f2, %f3;
	st.global.f32 	[%rd7], %f4;
$L__BB0_2:
	ret;

}


// ===== COMPILED SASS (sm_100) =====

	.target	sm_100

	.elftype	@"ET_EXEC"


//--------------------- .note.nv.tkinfo           --------------------------
	.section	.note.nv.tkinfo,"",@"SHT_NOTE"
	.sectionflags	@"SHF_NOTE_NV_TKINFO"
	.tkinfo
        /*0018*/ 	.word	0x00000002
        /*0030*/ 	.string	""
        /*0030*/ 	.string	"ptxas"
        /*0030*/ 	.string	"Cuda compilation tools, release 13.0, V13.0.88"
        /*0030*/ 	.string	"Build cuda_13.0.r13.0/compiler.36424714_0"
        /*0030*/ 	.string	"-arch sm_100 -m 64 "



//--------------------- .note.nv.cuinfo           --------------------------
	.section	.note.nv.cuinfo,"",@"SHT_NOTE"
	.sectionflags	@"SHF_NOTE_NV_CUINFO"
        /*0018*/ 	.short	0x0002
        /*001a*/ 	.short	0x0064
        /*001c*/ 	.short	0x0082
	.zero		2


//--------------------- .nv.info                  --------------------------
	.section	.nv.info,"",@"SHT_CUDA_INFO"
	.align	4


	//----- nvinfo : EIATTR_REGCOUNT
	.align		4
        /*0000*/ 	.byte	0x04, 0x2f
        /*0002*/ 	.short	(.L_1 - .L_0)
	.align		4
.L_0:
        /*0004*/ 	.word	index@(_Z9saxpy_parifPfS_)
        /*0008*/ 	.word	0x0000000a


	//----- nvinfo : EIATTR_FRAME_SIZE
	.align		4
.L_1:
        /*000c*/ 	.byte	0x04, 0x11
        /*000e*/ 	.short	(.L_3 - .L_2)
	.align		4
.L_2:
        /*0010*/ 	.word	index@(_Z9saxpy_parifPfS_)
        /*0014*/ 	.word	0x00000000


	//----- nvinfo : EIATTR_MIN_STACK_SIZE
	.align		4
.L_3:
        /*0018*/ 	.byte	0x04, 0x12
        /*001a*/ 	.short	(.L_5 - .L_4)
	.align		4
.L_4:
        /*001c*/ 	.word	index@(_Z9saxpy_parifPfS_)
        /*0020*/ 	.word	0x00000000
.L_5:


//--------------------- .nv.compat                --------------------------
	.section	.nv.compat,"",@"SHT_CUDA_COMPAT_INFO"
	.align	4
        /*0000*/ 	.byte	0x02, 0x09, 0x00, 0x00, 0x02, 0x02, 0x01, 0x00, 0x02, 0x05, 0x05, 0x00, 0x03, 0x07, 0x01, 0x01
        /*0010*/ 	.byte	0x02, 0x03, 0x00, 0x00, 0x02, 0x06, 0x01, 0x00, 0x04, 0x0b, 0x08, 0x00, 0x09, 0x00, 0x00, 0x00
        /*0020*/ 	.byte	0x00, 0x00, 0x00, 0x00


//--------------------- .nv.info._Z9saxpy_parifPfS_ --------------------------
	.section	.nv.info._Z9saxpy_parifPfS_,"",@"SHT_CUDA_INFO"
	.sectionflags	@""
	.align	4


	//----- nvinfo : EIATTR_CUDA_API_VERSION
	.align		4
        /*0000*/ 	.byte	0x04, 0x37
        /*0002*/ 	.short	(.L_7 - .L_6)
.L_6:
        /*0004*/ 	.word	0x00000082


	//----- nvinfo : EIATTR_KPARAM_INFO
	.align		4
.L_7:
        /*0008*/ 	.byte	0x04, 0x17
        /*000a*/ 	.short	(.L_9 - .L_8)
.L_8:
        /*000c*/ 	.word	0x00000000
        /*0010*/ 	.short	0x0003
        /*0012*/ 	.short	0x0010
        /*0014*/ 	.byte	0x00, 0xf5, 0x21, 0x00


	//----- nvinfo : EIATTR_KPARAM_INFO
	.align		4
.L_9:
        /*0018*/ 	.byte	0x04, 0x17
        /*001a*/ 	.short	(.L_11 - .L_10)
.L_10:
        /*001c*/ 	.word	0x00000000
        /*0020*/ 	.short	0x0002
        /*0022*/ 	.short	0x0008
        /*0024*/ 	.byte	0x00, 0xf5, 0x21, 0x00


	//----- nvinfo : EIATTR_KPARAM_INFO
	.align		4
.L_11:
        /*0028*/ 	.byte	0x04, 0x17
        /*002a*/ 	.short	(.L_13 - .L_12)
.L_12:
        /*002c*/ 	.word	0x00000000
        /*0030*/ 	.short	0x0001
        /*0032*/ 	.short	0x0004
        /*0034*/ 	.byte	0x00, 0xf0, 0x11, 0x00


	//----- nvinfo : EIATTR_KPARAM_INFO
	.align		4
.L_13:
        /*0038*/ 	.byte	0x04, 0x17
        /*003a*/ 	.short	(.L_15 - .L_14)
.L_14:
        /*003c*/ 	.word	0x00000000
        /*0040*/ 	.short	0x0000
        /*0042*/ 	.short	0x0000
        /*0044*/ 	.byte	0x00, 0xf0, 0x11, 0x00


	//----- nvinfo : EIATTR_SPARSE_MMA_MASK
	.align		4
.L_15:
        /*0048*/ 	.byte	0x03, 0x50
        /*004a*/ 	.short	0x0000


	//----- nvinfo : EIATTR_MAXREG_COUNT
	.align		4
        /*004c*/ 	.byte	0x03, 0x1b
        /*004e*/ 	.short	0x00ff


	//----- nvinfo : EIATTR_MERCURY_ISA_VERSION
	.align		4
        /*0050*/ 	.byte	0x03, 0x5f
        /*0052*/ 	.short	0x0101


	//----- nvinfo : EIATTR_VRC_CTA_INIT_COUNT
	.align		4
        /*0054*/ 	.byte	0x02, 0x4a
	.zero		1
	.zero		1


	//----- nvinfo : EIATTR_EXIT_INSTR_OFFSETS
	.align		4
        /*0058*/ 	.byte	0x04, 0x1c
        /*005a*/ 	.short	(.L_17 - .L_16)


	//   ....[0]....
.L_16:
        /*005c*/ 	.word	0x00000070


	//   ....[1]....
        /*0060*/ 	.word	0x00000120


	//----- nvinfo : EIATTR_CBANK_PARAM_SIZE
	.align		4
.L_17:
        /*0064*/ 	.byte	0x03, 0x19
        /*0066*/ 	.short	0x0018


	//----- nvinfo : EIATTR_PARAM_CBANK
	.align		4
        /*0068*/ 	.byte	0x04, 0x0a
        /*006a*/ 	.short	(.L_19 - .L_18)
	.align		4
.L_18:
        /*006c*/ 	.word	index@(.nv.constant0._Z9saxpy_parifPfS_)
        /*0070*/ 	.short	0x0380
        /*0072*/ 	.short	0x0018


	//----- nvinfo : EIATTR_SW_WAR
	.align		4
.L_19:
        /*0074*/ 	.byte	0x04, 0x36
        /*0076*/ 	.short	(.L_21 - .L_20)
.L_20:
        /*0078*/ 	.word	0x00000008
.L_21:


//--------------------- .nv.callgraph             --------------------------
	.section	.nv.callgraph,"",@"SHT_CUDA_CALLGRAPH"
	.align	4
	.sectionentsize	8
	.align		4
        /*0000*/ 	.word	0x00000000
	.align		4
        /*0004*/ 	.word	0xffffffff
	.align		4
        /*0008*/ 	.word	0x00000000
	.align		4
        /*000c*/ 	.word	0xfffffffe
	.align		4
        /*0010*/ 	.word	0x00000000
	.align		4
        /*0014*/ 	.word	0xfffffffd
	.align		4
        /*0018*/ 	.word	0x00000000
	.align		4
        /*001c*/ 	.word	0xfffffffc


//--------------------- .text._Z9saxpy_parifPfS_  --------------------------
	.section	.text._Z9saxpy_parifPfS_,"ax",@progbits
	.align	128
        .global         _Z9saxpy_parifPfS_
        .type           _Z9saxpy_parifPfS_,@function
        .size           _Z9saxpy_parifPfS_,(.L_x_1 - _Z9saxpy_parifPfS_)
        .other          _Z9saxpy_parifPfS_,@"STO_CUDA_ENTRY STV_DEFAULT"
_Z9saxpy_parifPfS_:
.text._Z9saxpy_parifPfS_:
[----:B------:R-:W-:Y:S01]  /*0000*/  LDC R1, c[0x0][0x37c] ;  /* 0x0000df00ff017b82 */ /* 0x000fe20000000800 */
[----:B------:R-:W0:Y:S07]  /*0010*/  S2R R0, SR_TID.X ;  /* 0x0000000000007919 */ /* 0x000e2e0000002100 */
[----:B------:R-:W0:Y:S01]  /*0020*/  S2UR UR4, SR_CTAID.X ;  /* 0x00000000000479c3 */ /* 0x000e220000002500 */
[----:B------:R-:W1:Y:S07]  /*0030*/  LDCU UR5, c[0x0][0x380] ;  /* 0x00007000ff0577ac */ /* 0x000e6e0008000800 */
[----:B------:R-:W0:Y:S02]  /*0040*/  LDC R7, c[0x0][0x360] ;  /* 0x0000d800ff077b82 */ /* 0x000e240000000800 */
[----:B0-----:R-:W-:-:S05]  /*0050*/  IMAD R7, R7, UR4, R0 ;  /* 0x0000000407077c24 */ /* 0x001fca000f8e0200 */
[----:B-1----:R-:W-:-:S13]  /*0060*/  ISETP.GE.AND P0, PT, R7, UR5, PT ;  /* 0x0000000507007c0c */ /* 0x002fda000bf06270 */
[----:B------:R-:W-:Y:S05]  /*0070*/  @P0 EXIT ;  /* 0x000000000000094d */ /* 0x000fea0003800000 */
[----:B------:R-:W0:Y:S01]  /*0080*/  LDC.64 R2, c[0x0][0x388] ;  /* 0x0000e200ff027b82 */ /* 0x000e220000000a00 */
[----:B------:R-:W1:Y:S01]  /*0090*/  LDCU.64 UR4, c[0x0][0x358] ;  /* 0x00006b00ff0477ac */ /* 0x000e620008000a00 */
[----:B------:R-:W2:Y:S06]  /*00a0*/  LDCU UR6, c[0x0][0x384] ;  /* 0x00007080ff0677ac */ /* 0x000eac0008000800 */
[----:B------:R-:W3:Y:S01]  /*00b0*/  LDC.64 R4, c[0x0][0x390] ;  /* 0x0000e400ff047b82 */ /* 0x000ee20000000a00 */
[----:B0-----:R-:W-:-:S06]  /*00c0*/  IMAD.WIDE R2, R7, 0x4, R2 ;  /* 0x0000000407027825 */ /* 0x001fcc00078e0202 */
[----:B-1----:R-:W2:Y:S01]  /*00d0*/  LDG.E R2, desc[UR4][R2.64] ;  /* 0x0000000402027981 */ /* 0x002ea2000c1e1900 */
[----:B---3--:R-:W-:-:S05]  /*00e0*/  IMAD.WIDE R4, R7, 0x4, R4 ;  /* 0x0000000407047825 */ /* 0x008fca00078e0204 */
[----:B------:R-:W2:Y:S02]  /*00f0*/  LDG.E R7, desc[UR4][R4.64] ;  /* 0x0000000404077981 */ /* 0x000ea4000c1e1900 */
[----:B--2---:R-:W-:-:S05]  /*0100*/  FFMA R7, R2, UR6, R7 ;  /* 0x0000000602077c23 */ /* 0x004fca0008000007 */
[----:B------:R-:W-:Y:S01]  /*0110*/  STG.E desc[UR4][R4.64], R7 ;  /* 0x0000000704007986 */ /* 0x000fe2000c101904 */
[----:B------:R-:W-:Y:S05]  /*0120*/  EXIT ;  /* 0x000000000000794d */ /* 0x000fea0003800000 */
.L_x_0:
[----:B------:R-:W-:-:S00]  /*0130*/  BRA `(.L_x_0) ;  /* 0xfffffffc00fc7947 */ /* 0x000fc0000383ffff */
[----:B------:R-:W-:-:S00]  /*0140*/  NOP ;  /* 0x0000000000007918 */ /* 0x000fc00000000000 */
        /* <DEDUP_REMOVED lines=11> */
.L_x_1:


//--------------------- .nv.shared.reserved.0     --------------------------
	.section	.nv.shared.reserved.0,"aw",@nobits
	.weak		__nv_reservedSMEM_offset_0_alias
	.size		__nv_reservedSMEM_offset_0_alias, 0, 64
	.other		__nv_reservedSMEM_offset_0_alias,@"STO_CUDA_RESERVED_SHARED STV_DEFAULT"
__nv_reservedSMEM_offset_0_alias:
	.zero		0
	.zero		64


//--------------------- .nv.constant0._Z9saxpy_parifPfS_ --------------------------
	.section	.nv.constant0._Z9saxpy_parifPfS_,"a",@progbits
	.sectionflags	@""
	.align	4
.nv.constant0._Z9saxpy_parifPfS_:
	.zero		920


//--------------------- SYMBOLS --------------------------

	.type		.nv.reservedSmem.offset0,@object
	.size		.nv.reservedSmem.offset0,0x4
